//
// Generated by NVIDIA NVVM Compiler
//
// Compiler Build ID: CL-36424714
// Cuda compilation tools, release 13.0, V13.0.88
// Based on NVVM 20.0.0
//

.version 9.0
.target sm_100
.address_size 64

	// .globl	_Z8_evolveSPiPfS0_S0_S0_S0_i

.visible .entry _Z8_evolveSPiPfS0_S0_S0_S0_i(
	.param .u64 .ptr .align 1 _Z8_evolveSPiPfS0_S0_S0_S0_i_param_0,
	.param .u64 .ptr .align 1 _Z8_evolveSPiPfS0_S0_S0_S0_i_param_1,
	.param .u64 .ptr .align 1 _Z8_evolveSPiPfS0_S0_S0_S0_i_param_2,
	.param .u64 .ptr .align 1 _Z8_evolveSPiPfS0_S0_S0_S0_i_param_3,
	.param .u64 .ptr .align 1 _Z8_evolveSPiPfS0_S0_S0_S0_i_param_4,
	.param .u64 .ptr .align 1 _Z8_evolveSPiPfS0_S0_S0_S0_i_param_5,
	.param .u32 _Z8_evolveSPiPfS0_S0_S0_S0_i_param_6
)
{
	.reg .pred 	%p<12>;
	.reg .b32 	%r<107>;
	.reg .b32 	%f<107>;
	.reg .b64 	%rd<60>;

	ld.param.u64 	%rd12, [_Z8_evolveSPiPfS0_S0_S0_S0_i_param_0];
	ld.param.u64 	%rd13, [_Z8_evolveSPiPfS0_S0_S0_S0_i_param_1];
	ld.param.u64 	%rd14, [_Z8_evolveSPiPfS0_S0_S0_S0_i_param_2];
	ld.param.u64 	%rd15, [_Z8_evolveSPiPfS0_S0_S0_S0_i_param_3];
	ld.param.u32 	%r48, [_Z8_evolveSPiPfS0_S0_S0_S0_i_param_6];
	cvta.to.global.u64 	%rd1, %rd14;
	cvta.to.global.u64 	%rd2, %rd13;
	cvta.to.global.u64 	%rd3, %rd15;
	cvta.to.global.u64 	%rd4, %rd12;
	mov.u32 	%r49, %nctaid.x;
	mov.u32 	%r50, %ctaid.y;
	mov.u32 	%r51, %ctaid.x;
	mad.lo.s32 	%r52, %r49, %r50, %r51;
	mul.lo.s32 	%r53, %r48, %r52;
	mov.u32 	%r54, %ntid.x;
	mov.u32 	%r55, %tid.y;
	mov.u32 	%r56, %tid.x;
	mad.lo.s32 	%r57, %r54, %r55, %r56;
	mad.lo.s32 	%r1, %r53, %r48, %r57;
	ld.global.u32 	%r58, [%rd4+8];
	setp.ge.s32 	%p1, %r1, %r58;
	@%p1 bra 	$L__BB0_6;
	ld.global.u32 	%r2, [%rd4];
	setp.lt.s32 	%p2, %r2, 1;
	mov.f32 	%f104, 0f00000000;
	mov.f32 	%f103, %f104;
	@%p2 bra 	$L__BB0_5;
	ld.global.u32 	%r3, [%rd4+4];
	mul.lo.s32 	%r4, %r3, %r1;
	max.s32 	%r60, %r3, 1;
	and.b32  	%r5, %r60, 3;
	and.b32  	%r6, %r60, 2147483644;
	and.b32  	%r7, %r60, 1;
	neg.s32 	%r8, %r6;
	mul.lo.s32 	%r61, %r2, %r2;
	mul.lo.s32 	%r62, %r61, %r3;
	shl.b32 	%r9, %r62, 2;
	shl.b32 	%r10, %r2, 2;
	mul.wide.u32 	%rd5, %r10, 4;
	mov.f32 	%f103, 0f00000000;
	mov.b32 	%r94, 0;
	mul.wide.u32 	%rd44, %r2, 4;
	mov.f32 	%f104, %f103;
$L__BB0_3:
	ld.param.u64 	%rd57, [_Z8_evolveSPiPfS0_S0_S0_S0_i_param_4];
	setp.gt.s32 	%p3, %r3, 0;
	cvta.to.global.u64 	%rd16, %rd57;
	mul.wide.u32 	%rd17, %r94, 4;
	add.s64 	%rd6, %rd16, %rd17;
	@%p3 bra 	$L__BB0_7;
$L__BB0_4:
	add.s32 	%r94, %r94, 1;
	setp.eq.s32 	%p11, %r94, %r2;
	@%p11 bra 	$L__BB0_5;
	bra.uni 	$L__BB0_3;
$L__BB0_5:
	ld.param.u64 	%rd58, [_Z8_evolveSPiPfS0_S0_S0_S0_i_param_5];
	shl.b32 	%r93, %r1, 1;
	cvta.to.global.u64 	%rd54, %rd58;
	mul.wide.s32 	%rd55, %r93, 4;
	add.s64 	%rd56, %rd54, %rd55;
	st.global.f32 	[%rd56], %f103;
	st.global.f32 	[%rd56+4], %f104;
$L__BB0_6:
	ret;
$L__BB0_7:
	max.s32 	%r13, %r2, 1;
	ld.global.f32 	%f5, [%rd6];
	mov.b32 	%r95, 0;
$L__BB0_8:
	mad.lo.s32 	%r65, %r2, %r4, %r2;
	add.s32 	%r66, %r65, %r95;
	mul.lo.s32 	%r15, %r3, %r66;
	add.s32 	%r67, %r4, 2;
	mad.lo.s32 	%r68, %r2, %r67, %r95;
	mul.lo.s32 	%r16, %r3, %r68;
	add.s32 	%r69, %r4, 3;
	mad.lo.s32 	%r70, %r2, %r69, %r95;
	mul.lo.s32 	%r17, %r3, %r70;
	mul.lo.s32 	%r71, %r2, %r3;
	mad.lo.s32 	%r72, %r71, %r1, %r95;
	mul.lo.s32 	%r18, %r3, %r72;
	mul.wide.u32 	%rd18, %r95, 4;
	add.s64 	%rd7, %rd3, %rd18;
	mov.b32 	%r96, 0;
$L__BB0_9:
	setp.lt.s32 	%p4, %r3, 4;
	mad.lo.s32 	%r74, %r2, %r96, %r94;
	mul.wide.u32 	%rd19, %r74, 4;
	add.s64 	%rd20, %rd3, %rd19;
	ld.global.f32 	%f10, [%rd20];
	mov.b32 	%r106, 0;
	@%p4 bra 	$L__BB0_12;
	shl.b32 	%r75, %r2, 1;
	add.s32 	%r98, %r75, %r95;
	mad.lo.s32 	%r97, %r2, 3, %r95;
	add.s32 	%r99, %r2, %r95;
	add.s32 	%r76, %r15, %r96;
	mad.lo.s32 	%r103, %r2, %r76, %r94;
	add.s32 	%r77, %r16, %r96;
	mad.lo.s32 	%r102, %r2, %r77, %r94;
	add.s32 	%r78, %r17, %r96;
	mad.lo.s32 	%r101, %r2, %r78, %r94;
	add.s32 	%r79, %r18, %r96;
	mad.lo.s32 	%r100, %r2, %r79, %r94;
	mov.u64 	%rd59, %rd7;
	mov.u32 	%r104, %r8;
$L__BB0_11:
	.pragma "nounroll";
	ld.global.f32 	%f34, [%rd59];
	mul.f32 	%f35, %f34, %f10;
	mul.wide.s32 	%rd21, %r100, 4;
	add.s64 	%rd22, %rd2, %rd21;
	ld.global.f32 	%f36, [%rd22];
	mul.f32 	%f37, %f35, %f36;
	fma.rn.f32 	%f38, %f37, %f5, %f103;
	add.s64 	%rd23, %rd1, %rd21;
	ld.global.f32 	%f39, [%rd23];
	mul.f32 	%f40, %f35, %f39;
	fma.rn.f32 	%f41, %f40, %f5, %f104;
	mul.wide.u32 	%rd24, %r99, 4;
	add.s64 	%rd25, %rd3, %rd24;
	ld.global.f32 	%f42, [%rd25];
	mul.f32 	%f43, %f42, %f10;
	mul.wide.s32 	%rd26, %r103, 4;
	add.s64 	%rd27, %rd2, %rd26;
	ld.global.f32 	%f44, [%rd27];
	mul.f32 	%f45, %f43, %f44;
	fma.rn.f32 	%f46, %f45, %f5, %f38;
	add.s64 	%rd28, %rd1, %rd26;
	ld.global.f32 	%f47, [%rd28];
	mul.f32 	%f48, %f43, %f47;
	fma.rn.f32 	%f49, %f48, %f5, %f41;
	mul.wide.u32 	%rd29, %r98, 4;
	add.s64 	%rd30, %rd3, %rd29;
	ld.global.f32 	%f50, [%rd30];
	mul.f32 	%f51, %f50, %f10;
	mul.wide.s32 	%rd31, %r102, 4;
	add.s64 	%rd32, %rd2, %rd31;
	ld.global.f32 	%f52, [%rd32];
	mul.f32 	%f53, %f51, %f52;
	fma.rn.f32 	%f54, %f53, %f5, %f46;
	add.s64 	%rd33, %rd1, %rd31;
	ld.global.f32 	%f55, [%rd33];
	mul.f32 	%f56, %f51, %f55;
	fma.rn.f32 	%f57, %f56, %f5, %f49;
	mul.wide.u32 	%rd34, %r97, 4;
	add.s64 	%rd35, %rd3, %rd34;
	ld.global.f32 	%f58, [%rd35];
	mul.f32 	%f59, %f58, %f10;
	mul.wide.s32 	%rd36, %r101, 4;
	add.s64 	%rd37, %rd2, %rd36;
	ld.global.f32 	%f60, [%rd37];
	mul.f32 	%f61, %f59, %f60;
	fma.rn.f32 	%f103, %f61, %f5, %f54;
	add.s64 	%rd38, %rd1, %rd36;
	ld.global.f32 	%f62, [%rd38];
	mul.f32 	%f63, %f59, %f62;
	fma.rn.f32 	%f104, %f63, %f5, %f57;
	add.s32 	%r104, %r104, 4;
	add.s32 	%r103, %r103, %r9;
	add.s32 	%r102, %r102, %r9;
	add.s32 	%r101, %r101, %r9;
	add.s32 	%r100, %r100, %r9;
	add.s32 	%r99, %r99, %r10;
	add.s32 	%r98, %r98, %r10;
	add.s32 	%r97, %r97, %r10;
	add.s64 	%rd59, %rd59, %rd5;
	setp.ne.s32 	%p5, %r104, 0;
	mov.u32 	%r106, %r6;
	@%p5 bra 	$L__BB0_11;
$L__BB0_12:
	setp.eq.s32 	%p6, %r5, 0;
	@%p6 bra 	$L__BB0_17;
	setp.eq.s32 	%p7, %r5, 1;
	@%p7 bra 	$L__BB0_15;
	mad.lo.s32 	%r80, %r2, %r106, %r95;
	mul.wide.s32 	%rd39, %r80, 4;
	add.s64 	%rd40, %rd3, %rd39;
	ld.global.f32 	%f65, [%rd40];
	mul.f32 	%f66, %f65, %f10;
	add.s32 	%r81, %r4, %r106;
	mad.lo.s32 	%r82, %r81, %r2, %r95;
	mad.lo.s32 	%r83, %r82, %r3, %r96;
	mad.lo.s32 	%r84, %r83, %r2, %r94;
	mul.wide.s32 	%rd41, %r84, 4;
	add.s64 	%rd42, %rd2, %rd41;
	ld.global.f32 	%f67, [%rd42];
	mul.f32 	%f68, %f66, %f67;
	fma.rn.f32 	%f69, %f68, %f5, %f103;
	add.s64 	%rd43, %rd1, %rd41;
	ld.global.f32 	%f70, [%rd43];
	mul.f32 	%f71, %f66, %f70;
	fma.rn.f32 	%f72, %f71, %f5, %f104;
	add.s64 	%rd45, %rd40, %rd44;
	ld.global.f32 	%f73, [%rd45];
	mul.f32 	%f74, %f73, %f10;
	add.s32 	%r85, %r82, %r2;
	mad.lo.s32 	%r86, %r85, %r3, %r96;
	mad.lo.s32 	%r87, %r86, %r2, %r94;
	mul.wide.s32 	%rd46, %r87, 4;
	add.s64 	%rd47, %rd2, %rd46;
	ld.global.f32 	%f75, [%rd47];
	mul.f32 	%f76, %f74, %f75;
	fma.rn.f32 	%f103, %f76, %f5, %f69;
	add.s64 	%rd48, %rd1, %rd46;
	ld.global.f32 	%f77, [%rd48];
	mul.f32 	%f78, %f74, %f77;
	fma.rn.f32 	%f104, %f78, %f5, %f72;
	add.s32 	%r106, %r106, 2;
$L__BB0_15:
	setp.eq.s32 	%p8, %r7, 0;
	@%p8 bra 	$L__BB0_17;
	mad.lo.s32 	%r88, %r2, %r106, %r95;
	mul.wide.s32 	%rd49, %r88, 4;
	add.s64 	%rd50, %rd3, %rd49;
	ld.global.f32 	%f79, [%rd50];
	mul.f32 	%f80, %f79, %f10;
	add.s32 	%r89, %r4, %r106;
	mad.lo.s32 	%r90, %r89, %r2, %r95;
	mad.lo.s32 	%r91, %r90, %r3, %r96;
	mad.lo.s32 	%r92, %r91, %r2, %r94;
	mul.wide.s32 	%rd51, %r92, 4;
	add.s64 	%rd52, %rd2, %rd51;
	ld.global.f32 	%f81, [%rd52];
	mul.f32 	%f82, %f80, %f81;
	fma.rn.f32 	%f103, %f82, %f5, %f103;
	add.s64 	%rd53, %rd1, %rd51;
	ld.global.f32 	%f83, [%rd53];
	mul.f32 	%f84, %f80, %f83;
	fma.rn.f32 	%f104, %f84, %f5, %f104;
$L__BB0_17:
	add.s32 	%r96, %r96, 1;
	setp.eq.s32 	%p9, %r96, %r3;
	@%p9 bra 	$L__BB0_18;
	bra.uni 	$L__BB0_9;
$L__BB0_18:
	add.s32 	%r95, %r95, 1;
	setp.eq.s32 	%p10, %r95, %r13;
	@%p10 bra 	$L__BB0_4;
	bra.uni 	$L__BB0_8;

}


// ===== COMPILED SASS (sm_100) =====

	.target	sm_100

	.elftype	@"ET_EXEC"


//--------------------- .note.nv.tkinfo           --------------------------
	.section	.note.nv.tkinfo,"",@"SHT_NOTE"
	.sectionflags	@"SHF_NOTE_NV_TKINFO"
	.tkinfo
        /*0018*/ 	.word	0x00000002
        /*0030*/ 	.string	""
        /*0030*/ 	.string	"ptxas"
        /*0030*/ 	.string	"Cuda compilation tools, release 13.0, V13.0.88"
        /*0030*/ 	.string	"Build cuda_13.0.r13.0/compiler.36424714_0"
        /*0030*/ 	.string	"-arch sm_100 -m 64 "



//--------------------- .note.nv.cuinfo           --------------------------
	.section	.note.nv.cuinfo,"",@"SHT_NOTE"
	.sectionflags	@"SHF_NOTE_NV_CUINFO"
        /*0018*/ 	.short	0x0002
        /*001a*/ 	.short	0x0064
        /*001c*/ 	.short	0x0082
	.zero		2


//--------------------- .nv.info                  --------------------------
	.section	.nv.info,"",@"SHT_CUDA_INFO"
	.align	4


	//----- nvinfo : EIATTR_REGCOUNT
	.align		4
        /*0000*/ 	.byte	0x04, 0x2f
        /*0002*/ 	.short	(.L_1 - .L_0)
	.align		4
.L_0:
        /*0004*/ 	.word	index@(_Z8_evolveSPiPfS0_S0_S0_S0_i)
        /*0008*/ 	.word	0x00000020


	//----- nvinfo : EIATTR_FRAME_SIZE
	.align		4
.L_1:
        /*000c*/ 	.byte	0x04, 0x11
        /*000e*/ 	.short	(.L_3 - .L_2)
	.align		4
.L_2:
        /*0010*/ 	.word	index@(_Z8_evolveSPiPfS0_S0_S0_S0_i)
        /*0014*/ 	.word	0x00000000


	//----- nvinfo : EIATTR_MIN_STACK_SIZE
	.align		4
.L_3:
        /*0018*/ 	.byte	0x04, 0x12
        /*001a*/ 	.short	(.L_5 - .L_4)
	.align		4
.L_4:
        /*001c*/ 	.word	index@(_Z8_evolveSPiPfS0_S0_S0_S0_i)
        /*0020*/ 	.word	0x00000000
.L_5:


//--------------------- .nv.compat                --------------------------
	.section	.nv.compat,"",@"SHT_CUDA_COMPAT_INFO"
	.align	4
        /*0000*/ 	.byte	0x02, 0x09, 0x00, 0x00, 0x02, 0x02, 0x01, 0x00, 0x02, 0x05, 0x05, 0x00, 0x03, 0x07, 0x01, 0x01
        /*0010*/ 	.byte	0x02, 0x03, 0x00, 0x00, 0x02, 0x06, 0x01, 0x00, 0x04, 0x0b, 0x08, 0x00, 0x09, 0x00, 0x00, 0x00
        /*0020*/ 	.byte	0x00, 0x00, 0x00, 0x00


//--------------------- .nv.info._Z8_evolveSPiPfS0_S0_S0_S0_i --------------------------
	.section	.nv.info._Z8_evolveSPiPfS0_S0_S0_S0_i,"",@"SHT_CUDA_INFO"
	.sectionflags	@""
	.align	4


	//----- nvinfo : EIATTR_CUDA_API_VERSION
	.align		4
        /*0000*/ 	.byte	0x04, 0x37
        /*0002*/ 	.short	(.L_7 - .L_6)
.L_6:
        /*0004*/ 	.word	0x00000082


	//----- nvinfo : EIATTR_KPARAM_INFO
	.align		4
.L_7:
        /*0008*/ 	.byte	0x04, 0x17
        /*000a*/ 	.short	(.L_9 - .L_8)
.L_8:
        /*000c*/ 	.word	0x00000000
        /*0010*/ 	.short	0x0006
        /*0012*/ 	.short	0x0030
        /*0014*/ 	.byte	0x00, 0xf0, 0x11, 0x00


	//----- nvinfo : EIATTR_KPARAM_INFO
	.align		4
.L_9:
        /*0018*/ 	.byte	0x04, 0x17
        /*001a*/ 	.short	(.L_11 - .L_10)
.L_10:
        /*001c*/ 	.word	0x00000000
        /*0020*/ 	.short	0x0005
        /*0022*/ 	.short	0x0028
        /*0024*/ 	.byte	0x00, 0xf5, 0x21, 0x00


	//----- nvinfo : EIATTR_KPARAM_INFO
	.align		4
.L_11:
        /*0028*/ 	.byte	0x04, 0x17
        /*002a*/ 	.short	(.L_13 - .L_12)
.L_12:
        /*002c*/ 	.word	0x00000000
        /*0030*/ 	.short	0x0004
        /*0032*/ 	.short	0x0020
        /*0034*/ 	.byte	0x00, 0xf5, 0x21, 0x00


	//----- nvinfo : EIATTR_KPARAM_INFO
	.align		4
.L_13:
        /*0038*/ 	.byte	0x04, 0x17
        /*003a*/ 	.short	(.L_15 - .L_14)
.L_14:
        /*003c*/ 	.word	0x00000000
        /*0040*/ 	.short	0x0003
        /*0042*/ 	.short	0x0018
        /*0044*/ 	.byte	0x00, 0xf5, 0x21, 0x00


	//----- nvinfo : EIATTR_KPARAM_INFO
	.align		4
.L_15:
        /*0048*/ 	.byte	0x04, 0x17
        /*004a*/ 	.short	(.L_17 - .L_16)
.L_16:
        /*004c*/ 	.word	0x00000000
        /*0050*/ 	.short	0x0002
        /*0052*/ 	.short	0x0010
        /*0054*/ 	.byte	0x00, 0xf5, 0x21, 0x00


	//----- nvinfo : EIATTR_KPARAM_INFO
	.align		4
.L_17:
        /*0058*/ 	.byte	0x04, 0x17
        /*005a*/ 	.short	(.L_19 - .L_18)
.L_18:
        /*005c*/ 	.word	0x00000000
        /*0060*/ 	.short	0x0001
        /*0062*/ 	.short	0x0008
        /*0064*/ 	.byte	0x00, 0xf5, 0x21, 0x00


	//----- nvinfo : EIATTR_KPARAM_INFO
	.align		4
.L_19:
        /*0068*/ 	.byte	0x04, 0x17
        /*006a*/ 	.short	(.L_21 - .L_20)
.L_20:
        /*006c*/ 	.word	0x00000000
        /*0070*/ 	.short	0x0000
        /*0072*/ 	.short	0x0000
        /*0074*/ 	.byte	0x00, 0xf5, 0x21, 0x00


	//----- nvinfo : EIATTR_SPARSE_MMA_MASK
	.align		4
.L_21:
        /*0078*/ 	.byte	0x03, 0x50
        /*007a*/ 	.short	0x0000


	//----- nvinfo : EIATTR_MAXREG_COUNT
	.align		4
        /*007c*/ 	.byte	0x03, 0x1b
        /*007e*/ 	.short	0x00ff


	//----- nvinfo : EIATTR_MERCURY_ISA_VERSION
	.align		4
        /*0080*/ 	.byte	0x03, 0x5f
        /*0082*/ 	.short	0x0101


	//----- nvinfo : EIATTR_VRC_CTA_INIT_COUNT
	.align		4
        /*0084*/ 	.byte	0x02, 0x4a
	.zero		1
	.zero		1


	//----- nvinfo : EIATTR_EXIT_INSTR_OFFSETS
	.align		4
        /*0088*/ 	.byte	0x04, 0x1c
        /*008a*/ 	.short	(.L_23 - .L_22)


	//   ....[0]....
.L_22:
        /*008c*/ 	.word	0x00000100


	//   ....[1]....
        /*0090*/ 	.word	0x00000fc0


	//----- nvinfo : EIATTR_CBANK_PARAM_SIZE
	.align		4
.L_23:
        /*0094*/ 	.byte	0x03, 0x19
        /*0096*/ 	.short	0x0034


	//----- nvinfo : EIATTR_PARAM_CBANK
	.align		4
        /*0098*/ 	.byte	0x04, 0x0a
        /*009a*/ 	.short	(.L_25 - .L_24)
	.align		4
.L_24:
        /*009c*/ 	.word	index@(.nv.constant0._Z8_evolveSPiPfS0_S0_S0_S0_i)
        /*00a0*/ 	.short	0x0380
        /*00a2*/ 	.short	0x0034


	//----- nvinfo : EIATTR_SW_WAR
	.align		4
.L_25:
        /*00a4*/ 	.byte	0x04, 0x36
        /*00a6*/ 	.short	(.L_27 - .L_26)
.L_26:
        /*00a8*/ 	.word	0x00000008
.L_27:


//--------------------- .nv.callgraph             --------------------------
	.section	.nv.callgraph,"",@"SHT_CUDA_CALLGRAPH"
	.align	4
	.sectionentsize	8
	.align		4
        /*0000*/ 	.word	0x00000000
	.align		4
        /*0004*/ 	.word	0xffffffff
	.align		4
        /*0008*/ 	.word	0x00000000
	.align		4
        /*000c*/ 	.word	0xfffffffe
	.align		4
        /*0010*/ 	.word	0x00000000
	.align		4
        /*0014*/ 	.word	0xfffffffd
	.align		4
        /*0018*/ 	.word	0x00000000
	.align		4
        /*001c*/ 	.word	0xfffffffc


//--------------------- .text._Z8_evolveSPiPfS0_S0_S0_S0_i --------------------------
	.section	.text._Z8_evolveSPiPfS0_S0_S0_S0_i,"ax",@progbits
	.align	128
        .global         _Z8_evolveSPiPfS0_S0_S0_S0_i
        .type           _Z8_evolveSPiPfS0_S0_S0_S0_i,@function
        .size           _Z8_evolveSPiPfS0_S0_S0_S0_i,(.L_x_10 - _Z8_evolveSPiPfS0_S0_S0_S0_i)
        .other          _Z8_evolveSPiPfS0_S0_S0_S0_i,@"STO_CUDA_ENTRY STV_DEFAULT"
_Z8_evolveSPiPfS0_S0_S0_S0_i:
.text._Z8_evolveSPiPfS0_S0_S0_S0_i:
[----:B------:R-:W-:Y:S08]  /*0000*/  LDC R1, c[0x0][0x37c] ;  /* 0x0000df00ff017b82 */ /* 0x000ff00000000800 */
[----:B------:R-:W0:Y:S01]  /*0010*/  LDC.64 R2, c[0x0][0x380] ;  /* 0x0000e000ff027b82 */ /* 0x000e220000000a00 */
[----:B------:R-:W0:Y:S01]  /*0020*/  LDCU.64 UR16, c[0x0][0x358] ;  /* 0x00006b00ff1077ac */ /* 0x000e220008000a00 */
[----:B------:R-:W1:Y:S01]  /*0030*/  S2R R5, SR_TID.Y ;  /* 0x0000000000057919 */ /* 0x000e620000002200 */
[----:B------:R-:W1:Y:S05]  /*0040*/  S2R R0, SR_TID.X ;  /* 0x0000000000007919 */ /* 0x000e6a0000002100 */
[----:B------:R-:W-:Y:S01]  /*0050*/  S2UR UR5, SR_CTAID.Y ;  /* 0x00000000000579c3 */ /* 0x000fe20000002600 */
[----:B------:R-:W2:Y:S07]  /*0060*/  LDCU UR4, c[0x0][0x370] ;  /* 0x00006e00ff0477ac */ /* 0x000eae0008000800 */
[----:B------:R-:W2:Y:S01]  /*0070*/  S2UR UR6, SR_CTAID.X ;  /* 0x00000000000679c3 */ /* 0x000ea20000002500 */
[----:B0-----:R-:W3:Y:S07]  /*0080*/  LDG.E R7, desc[UR16][R2.64+0x8] ;  /* 0x0000081002077981 */ /* 0x001eee000c1e1900 */
[----:B------:R-:W0:Y:S01]  /*0090*/  LDC R4, c[0x0][0x3b0] ;  /* 0x0000ec00ff047b82 */ /* 0x000e220000000800 */
[----:B------:R-:W1:Y:S01]  /*00a0*/  LDCU UR7, c[0x0][0x360] ;  /* 0x00006c00ff0777ac */ /* 0x000e620008000800 */
[----:B--2---:R-:W-:Y:S01]  /*00b0*/  UIMAD UR4, UR4, UR5, UR6 ;  /* 0x00000005040472a4 */ /* 0x004fe2000f8e0206 */
[----:B-1----:R-:W-:-:S05]  /*00c0*/  IMAD R5, R5, UR7, R0 ;  /* 0x0000000705057c24 */ /* 0x002fca000f8e0200 */
[----:B0-----:R-:W-:-:S04]  /*00d0*/  IMAD R0, R4, UR4, RZ ;  /* 0x0000000404007c24 */ /* 0x001fc8000f8e02ff */
[----:B------:R-:W-:-:S05]  /*00e0*/  IMAD R0, R0, R4, R5 ;  /* 0x0000000400007224 */ /* 0x000fca00078e0205 */
[----:B---3--:R-:W-:-:S13]  /*00f0*/  ISETP.GE.AND P0, PT, R0, R7, PT ;  /* 0x000000070000720c */ /* 0x008fda0003f06270 */
[----:B------:R-:W-:Y:S05]  /*0100*/  @P0 EXIT ;  /* 0x000000000000094d */ /* 0x000fea0003800000 */
[----:B------:R-:W2:Y:S01]  /*0110*/  LDG.E R4, desc[UR16][R2.64] ;  /* 0x0000001002047981 */ /* 0x000ea2000c1e1900 */
[----:B------:R-:W-:Y:S01]  /*0120*/  HFMA2 R9, -RZ, RZ, 0, 0 ;  /* 0x00000000ff097431 */ /* 0x000fe200000001ff */
[----:B------:R-:W-:Y:S02]  /*0130*/  MOV R29, RZ ;  /* 0x000000ff001d7202 */ /* 0x000fe40000000f00 */
[----:B--2---:R-:W-:-:S13]  /*0140*/  R2UR UR15, R4 ;  /* 0x00000000040f72ca */ /* 0x004fda00000e0000 */
[----:B------:R-:W-:-:S09]  /*0150*/  UISETP.GE.AND UP0, UPT, UR15, 0x1, UPT ;  /* 0x000000010f00788c */ /* 0x000fd2000bf06270 */
[----:B------:R-:W-:Y:S05]  /*0160*/  BRA.U !UP0, `(.L_x_0) ;  /* 0x0000000d08807547 */ /* 0x000fea000b800000 */
[----:B------:R-:W2:Y:S01]  /*0170*/  LDG.E R2, desc[UR16][R2.64+0x4] ;  /* 0x0000041002027981 */ /* 0x000ea2000c1e1900 */
[----:B------:R-:W-:Y:S01]  /*0180*/  UIMAD UR4, UR15, UR15, URZ ;  /* 0x0000000f0f0472a4 */ /* 0x000fe2000f8e02ff */
[----:B------:R-:W-:Y:S01]  /*0190*/  MOV R29, RZ ;  /* 0x000000ff001d7202 */ /* 0x000fe20000000f00 */
[----:B------:R-:W-:Y:S01]  /*01a0*/  USHF.L.U32 UR19, UR15, 0x2, URZ ;  /* 0x000000020f137899 */ /* 0x000fe200080006ff */
[----:B------:R-:W-:Y:S02]  /*01b0*/  MOV R9, RZ ;  /* 0x000000ff00097202 */ /* 0x000fe40000000f00 */
[----:B--2---:R-:W-:-:S13]  /*01c0*/  R2UR UR18, R2 ;  /* 0x00000000021272ca */ /* 0x004fda00000e0000 */
[----:B------:R-:W-:-:S03]  /*01d0*/  UIMAD UR14, UR18, UR4, URZ ;  /* 0x00000004120e72a4 */ /* 0x000fc6000f8e02ff */
[----:B------:R-:W-:-:S09]  /*01e0*/  UMOV UR4, URZ ;  /* 0x000000ff00047c82 */ /* 0x000fd20008000000 */
.L_x_8:
[----:B------:R-:W-:-:S09]  /*01f0*/  UISETP.GT.AND UP0, UPT, UR18, URZ, UPT ;  /* 0x000000ff1200728c */ /* 0x000fd2000bf04270 */
[----:B-----5:R-:W-:Y:S05]  /*0200*/  BRA.U !UP0, `(.L_x_1) ;  /* 0x0000000d084c7547 */ /* 0x020fea000b800000 */
[----:B------:R-:W0:Y:S02]  /*0210*/  LDCU.64 UR6, c[0x0][0x3a0] ;  /* 0x00007400ff0677ac */ /* 0x000e240008000a00 */
[----:B0-----:R-:W-:-:S06]  /*0220*/  UIMAD.WIDE.U32 UR6, UR4, 0x4, UR6 ;  /* 0x00000004040678a5 */ /* 0x001fcc000f8e0006 */
[----:B------:R-:W-:Y:S02]  /*0230*/  MOV R2, UR6 ;  /* 0x0000000600027c02 */ /* 0x000fe40008000f00 */
[----:B------:R-:W-:-:S05]  /*0240*/  MOV R3, UR7 ;  /* 0x0000000700037c02 */ /* 0x000fca0008000f00 */
[----:B------:R0:W5:Y:S01]  /*0250*/  LDG.E R2, desc[UR16][R2.64] ;  /* 0x0000001002027981 */ /* 0x000162000c1e1900 */
[----:B------:R-:W-:-:S05]  /*0260*/  UMOV UR5, URZ ;  /* 0x000000ff00057c82 */ /* 0x000fca0008000000 */
.L_x_7:
[----:B------:R-:W1:Y:S01]  /*0270*/  LDCU.64 UR6, c[0x0][0x398] ;  /* 0x00007300ff0677ac */ /* 0x000e620008000a00 */
[----:B0-----:R-:W-:Y:S01]  /*0280*/  IMAD R3, R0, UR18, RZ ;  /* 0x0000001200037c24 */ /* 0x001fe2000f8e02ff */
[----:B-1----:R-:W-:-:S03]  /*0290*/  UIMAD.WIDE.U32 UR10, UR5, 0x4, UR6 ;  /* 0x00000004050a78a5 */ /* 0x002fc6000f8e0006 */
[----:B-----5:R-:W-:-:S09]  /*02a0*/  UMOV UR6, URZ ;  /* 0x000000ff00067c82 */ /* 0x020fd20008000000 */
.L_x_6:
[----:B------:R-:W0:Y:S01]  /*02b0*/  LDCU.64 UR12, c[0x0][0x398] ;  /* 0x00007300ff0c77ac */ /* 0x000e220008000a00 */
[----:B------:R-:W-:-:S04]  /*02c0*/  UIMAD UR8, UR15, UR6, UR4 ;  /* 0x000000060f0872a4 */ /* 0x000fc8000f8e0204 */
[----:B0-----:R-:W-:-:S06]  /*02d0*/  UIMAD.WIDE.U32 UR8, UR8, 0x4, UR12 ;  /* 0x00000004080878a5 */ /* 0x001fcc000f8e000c */
[----:B-----5:R-:W-:Y:S02]  /*02e0*/  MOV R4, UR8 ;  /* 0x0000000800047c02 */ /* 0x020fe40008000f00 */
[----:B------:R-:W-:-:S05]  /*02f0*/  MOV R5, UR9 ;  /* 0x0000000900057c02 */ /* 0x000fca0008000f00 */
[----:B-----5:R0:W5:Y:S01]  /*0300*/  LDG.E R4, desc[UR16][R4.64] ;  /* 0x0000001004047981 */ /* 0x020162000c1e1900 */
[----:B------:R-:W-:Y:S01]  /*0310*/  UISETP.GE.AND UP0, UPT, UR18, 0x4, UPT ;  /* 0x000000041200788c */ /* 0x000fe2000bf06270 */
[----:B------:R-:W-:-:S08]  /*0320*/  UMOV UR7, URZ ;  /* 0x000000ff00077c82 */ /* 0x000fd00008000000 */
[----:B0-----:R-:W-:Y:S05]  /*0330*/  BRA.U !UP0, `(.L_x_2) ;  /* 0x0000000508b07547 */ /* 0x001fea000b800000 */
[C---:B------:R-:W-:Y:S01]  /*0340*/  IADD3 R6, PT, PT, R3.reuse, 0x3, RZ ;  /* 0x0000000303067810 */ /* 0x040fe20007ffe0ff */
[----:B------:R-:W-:Y:S02]  /*0350*/  UIMAD UR8, UR15, UR18, URZ ;  /* 0x000000120f0872a4 */ /* 0x000fe4000f8e02ff */
[----:B------:R-:W-:Y:S01]  /*0360*/  MOV R7, UR15 ;  /* 0x0000000f00077c02 */ /* 0x000fe20008000f00 */
[----:B------:R-:W0:Y:S01]  /*0370*/  LDC.64 R12, c[0x0][0x390] ;  /* 0x0000e400ff0c7b82 */ /* 0x000e220000000a00 */
[----:B------:R-:W-:Y:S01]  /*0380*/  MOV R10, UR15 ;  /* 0x0000000f000a7c02 */ /* 0x000fe20008000f00 */
[----:B------:R-:W-:Y:S01]  /*0390*/  UISETP.LT.AND UP0, UPT, UR18, 0x1, UPT ;  /* 0x000000011200788c */ /* 0x000fe2000bf01270 */
[C---:B------:R-:W-:Y:S01]  /*03a0*/  IADD3 R5, PT, PT, R3.reuse, 0x2, RZ ;  /* 0x0000000203057810 */ /* 0x040fe20007ffe0ff */
[----:B------:R-:W-:Y:S01]  /*03b0*/  IMAD R14, R6, R7, UR5 ;  /* 0x00000005060e7e24 */ /* 0x000fe2000f8e0207 */
[----:B------:R-:W-:Y:S01]  /*03c0*/  MOV R8, UR15 ;  /* 0x0000000f00087c02 */ /* 0x000fe20008000f00 */
[----:B------:R-:W-:Y:S01]  /*03d0*/  IMAD R7, R3, R10, UR15 ;  /* 0x0000000f03077e24 */ /* 0x000fe2000f8e020a */
[----:B------:R-:W-:Y:S01]  /*03e0*/  MOV R15, UR8 ;  /* 0x00000008000f7c02 */ /* 0x000fe20008000f00 */
[----:B------:R-:W1:Y:S01]  /*03f0*/  LDC.64 R10, c[0x0][0x388] ;  /* 0x0000e200ff0a7b82 */ /* 0x000e620000000a00 */
[----:B------:R-:W-:Y:S01]  /*0400*/  MOV R23, UR15 ;  /* 0x0000000f00177c02 */ /* 0x000fe20008000f00 */
[----:B------:R-:W-:Y:S01]  /*0410*/  IMAD R8, R5, R8, UR5 ;  /* 0x0000000505087e24 */ /* 0x000fe2000f8e0208 */
[----:B------:R-:W-:Y:S01]  /*0420*/  IADD3 R7, PT, PT, R7, UR5, RZ ;  /* 0x0000000507077c10 */ /* 0x000fe2000fffe0ff */
[----:B------:R-:W-:Y:S01]  /*0430*/  IMAD R16, R0, R15, UR5 ;  /* 0x0000000500107e24 */ /* 0x000fe2000f8e020f */
[----:B------:R-:W-:Y:S01]  /*0440*/  MOV R17, UR15 ;  /* 0x0000000f00117c02 */ /* 0x000fe20008000f00 */
[----:B------:R-:W-:Y:S01]  /*0450*/  IMAD R15, R14, UR18, RZ ;  /* 0x000000120e0f7c24 */ /* 0x000fe2000f8e02ff */
[----:B------:R-:W-:Y:S01]  /*0460*/  MOV R6, UR15 ;  /* 0x0000000f00067c02 */ /* 0x000fe20008000f00 */
[----:B------:R-:W-:Y:S01]  /*0470*/  IMAD R8, R8, UR18, RZ ;  /* 0x0000001208087c24 */ /* 0x000fe2000f8e02ff */
[----:B------:R-:W-:Y:S01]  /*0480*/  MOV R5, UR15 ;  /* 0x0000000f00057c02 */ /* 0x000fe20008000f00 */
[----:B------:R-:W-:Y:S01]  /*0490*/  IMAD R14, R7, UR18, RZ ;  /* 0x00000012070e7c24 */ /* 0x000fe2000f8e02ff */
[----:B------:R-:W-:-:S02]  /*04a0*/  USEL UR7, UR18, 0x1, !UP0 ;  /* 0x0000000112077887 */ /* 0x000fc4000c000000 */
[----:B------:R-:W-:Y:S01]  /*04b0*/  IMAD R16, R16, UR18, RZ ;  /* 0x0000001210107c24 */ /* 0x000fe2000f8e02ff */
[----:B------:R-:W-:Y:S01]  /*04c0*/  IADD3 R8, PT, PT, R8, UR6, RZ ;  /* 0x0000000608087c10 */ /* 0x000fe2000fffe0ff */
[----:B------:R-:W-:Y:S01]  /*04d0*/  ULEA UR20, UR15, UR5, 0x1 ;  /* 0x000000050f147291 */ /* 0x000fe2000f8e08ff */
[----:B------:R-:W-:Y:S01]  /*04e0*/  IADD3 R7, PT, PT, R15, UR6, RZ ;  /* 0x000000060f077c10 */ /* 0x000fe2000fffe0ff */
[----:B------:R-:W-:Y:S01]  /*04f0*/  ULOP3.LUT UR7, UR7, 0x7ffffffc, URZ, 0xc0, !UPT ;  /* 0x7ffffffc07077892 */ /* 0x000fe2000f8ec0ff */
[----:B------:R-:W-:Y:S01]  /*0500*/  IADD3 R14, PT, PT, R14, UR6, RZ ;  /* 0x000000060e0e7c10 */ /* 0x000fe2000fffe0ff */
[----:B------:R-:W-:Y:S01]  /*0510*/  IMAD R8, R8, R17, UR4 ;  /* 0x0000000408087e24 */ /* 0x000fe2000f8e0211 */
[----:B------:R-:W-:Y:S01]  /*0520*/  IADD3 R16, PT, PT, R16, UR6, RZ ;  /* 0x0000000610107c10 */ /* 0x000fe2000fffe0ff */
[----:B------:R-:W-:Y:S01]  /*0530*/  IMAD R6, R7, R6, UR4 ;  /* 0x0000000407067e24 */ /* 0x000fe2000f8e0206 */
[----:B------:R-:W-:Y:S01]  /*0540*/  UIMAD UR21, UR15, 0x3, UR5 ;  /* 0x000000030f1578a4 */ /* 0x000fe2000f8e0205 */
[----:B------:R-:W-:Y:S01]  /*0550*/  IMAD R23, R14, R23, UR4 ;  /* 0x000000040e177e24 */ /* 0x000fe2000f8e0217 */
[----:B------:R-:W-:Y:S01]  /*0560*/  UIADD3 UR22, UPT, UPT, UR15, UR5, URZ ;  /* 0x000000050f167290 */ /* 0x000fe2000fffe0ff */
[----:B------:R-:W-:Y:S01]  /*0570*/  IMAD R5, R16, R5, UR4 ;  /* 0x0000000410057e24 */ /* 0x000fe2000f8e0205 */
[----:B------:R-:W-:Y:S01]  /*0580*/  UIADD3 UR7, UPT, UPT, -UR7, URZ, URZ ;  /* 0x000000ff07077290 */ /* 0x000fe2000fffe1ff */
[----:B------:R-:W-:Y:S01]  /*0590*/  UMOV UR8, UR10 ;  /* 0x0000000a00087c82 */ /* 0x000fe20008000000 */
[----:B------:R-:W-:-:S10]  /*05a0*/  UMOV UR9, UR11 ;  /* 0x0000000b00097c82 */ /* 0x000fd40008000000 */
.L_x_3:
[----:B------:R-:W-:Y:S01]  /*05b0*/  MOV R25, UR9 ;  /* 0x0000000900197c02 */ /* 0x000fe20008000f00 */
[----:B-1----:R-:W-:Y:S01]  /*05c0*/  IMAD.WIDE R16, R5, 0x4, R10 ;  /* 0x0000000405107825 */ /* 0x002fe200078e020a */
[----:B------:R-:W-:-:S04]  /*05d0*/  MOV R24, UR8 ;  /* 0x0000000800187c02 */ /* 0x000fc80008000f00 */
[----:B------:R1:W2:Y:S04]  /*05e0*/  LDG.E R22, desc[UR16][R16.64] ;  /* 0x0000001010167981 */ /* 0x0002a8000c1e1900 */
[----:B------:R-:W3:Y:S01]  /*05f0*/  LDG.E R25, desc[UR16][R24.64] ;  /* 0x0000001018197981 */ /* 0x000ee2000c1e1900 */
[----:B------:R-:W-:Y:S02]  /*0600*/  UIMAD.WIDE.U32 UR26, UR20, 0x4, UR12 ;  /* 0x00000004141a78a5 */ /* 0x000fe4000f8e000c */
[----:B------:R-:W-:-:S04]  /*0610*/  UIMAD.WIDE.U32 UR24, UR22, 0x4, UR12 ;  /* 0x00000004161878a5 */ /* 0x000fc8000f8e000c */
[----:B------:R-:W-:Y:S02]  /*0620*/  MOV R21, UR27 ;  /* 0x0000001b00157c02 */ /* 0x000fe40008000f00 */
[----:B------:R-:W-:Y:S01]  /*0630*/  MOV R20, UR26 ;  /* 0x0000001a00147c02 */ /* 0x000fe20008000f00 */
[----:B0-----:R-:W-:Y:S01]  /*0640*/  IMAD.WIDE R26, R5, 0x4, R12 ;  /* 0x00000004051a7825 */ /* 0x001fe200078e020c */
[----:B------:R-:W-:Y:S02]  /*0650*/  MOV R14, UR24 ;  /* 0x00000018000e7c02 */ /* 0x000fe40008000f00 */
[----:B------:R-:W-:Y:S01]  /*0660*/  MOV R15, UR25 ;  /* 0x00000019000f7c02 */ /* 0x000fe20008000f00 */
[C---:B-1----:R-:W-:Y:S01]  /*0670*/  IMAD.WIDE R16, R23.reuse, 0x4, R10 ;  /* 0x0000000417107825 */ /* 0x042fe200078e020a */
[----:B------:R-:W4:Y:S01]  /*0680*/  LDG.E R21, desc[UR16][R20.64] ;  /* 0x0000001014157981 */ /* 0x000f22000c1e1900 */
[----:B------:R-:W-:Y:S02]  /*0690*/  UIMAD.WIDE.U32 UR24, UR21, 0x4, UR12 ;  /* 0x00000004151878a5 */ /* 0x000fe4000f8e000c */
[--C-:B------:R-:W-:Y:S01]  /*06a0*/  IMAD.WIDE R18, R23, 0x4, R12.reuse ;  /* 0x0000000417127825 */ /* 0x100fe200078e020c */
[----:B------:R0:W4:Y:S04]  /*06b0*/  LDG.E R7, desc[UR16][R26.64] ;  /* 0x000000101a077981 */ /* 0x000128000c1e1900 */
[----:B------:R1:W4:Y:S04]  /*06c0*/  LDG.E R28, desc[UR16][R16.64] ;  /* 0x00000010101c7981 */ /* 0x000328000c1e1900 */
[----:B------:R-:W4:Y:S01]  /*06d0*/  LDG.E R15, desc[UR16][R14.64] ;  /* 0x000000100e0f7981 */ /* 0x000f22000c1e1900 */
[----:B0-----:R-:W-:Y:S01]  /*06e0*/  IMAD.WIDE R26, R8, 0x4, R12 ;  /* 0x00000004081a7825 */ /* 0x001fe200078e020c */
[----:B-1----:R-:W-:-:S02]  /*06f0*/  MOV R16, UR24 ;  /* 0x0000001800107c02 */ /* 0x002fc40008000f00 */
[----:B------:R-:W-:-:S03]  /*0700*/  MOV R17, UR25 ;  /* 0x0000001900117c02 */ /* 0x000fc60008000f00 */
[----:B------:R-:W4:Y:S04]  /*0710*/  LDG.E R26, desc[UR16][R26.64] ;  /* 0x000000101a1a7981 */ /* 0x000f28000c1e1900 */
[----:B------:R0:W4:Y:S02]  /*0720*/  LDG.E R14, desc[UR16][R18.64] ;  /* 0x00000010120e7981 */ /* 0x000124000c1e1900 */
[----:B0-----:R-:W-:-:S06]  /*0730*/  IMAD.WIDE R18, R6, 0x4, R10 ;  /* 0x0000000406127825 */ /* 0x001fcc00078e020a */
[----:B------:R-:W4:Y:S01]  /*0740*/  LDG.E R18, desc[UR16][R18.64] ;  /* 0x0000001012127981 */ /* 0x000f22000c1e1900 */
[----:B---3-5:R-:W-:Y:S01]  /*0750*/  FMUL R20, R4, R25 ;  /* 0x0000001904147220 */ /* 0x028fe20000400000 */
[----:B------:R-:W-:-:S04]  /*0760*/  IMAD.WIDE R24, R8, 0x4, R10 ;  /* 0x0000000408187825 */ /* 0x000fc800078e020a */
[----:B--2---:R-:W-:Y:S02]  /*0770*/  FMUL R22, R20, R22 ;  /* 0x0000001614167220 */ /* 0x004fe40000400000 */
[----:B------:R-:W2:Y:S02]  /*0780*/  LDG.E R24, desc[UR16][R24.64] ;  /* 0x0000001018187981 */ /* 0x000ea4000c1e1900 */
[----:B------:R-:W-:Y:S02]  /*0790*/  FFMA R29, R2, R22, R29 ;  /* 0x00000016021d7223 */ /* 0x000fe4000000001d */
[----:B------:R0:W3:Y:S02]  /*07a0*/  LDG.E R22, desc[UR16][R16.64] ;  /* 0x0000001010167981 */ /* 0x0000e4000c1e1900 */
[----:B0-----:R-:W-:-:S06]  /*07b0*/  IMAD.WIDE R16, R6, 0x4, R12 ;  /* 0x0000000406107825 */ /* 0x001fcc00078e020c */
[----:B------:R-:W3:Y:S01]  /*07c0*/  LDG.E R16, desc[UR16][R16.64] ;  /* 0x0000001010107981 */ /* 0x000ee2000c1e1900 */
[----:B----4-:R-:W-:Y:S01]  /*07d0*/  FMUL R7, R20, R7 ;  /* 0x0000000714077220 */ /* 0x010fe20000400000 */
[----:B------:R-:W-:Y:S01]  /*07e0*/  FMUL R15, R4, R15 ;  /* 0x0000000f040f7220 */ /* 0x000fe20000400000 */
[----:B------:R-:W-:Y:S02]  /*07f0*/  UIADD3 UR7, UPT, UPT, UR7, 0x4, URZ ;  /* 0x0000000407077890 */ /* 0x000fe4000fffe0ff */
[----:B------:R-:W-:Y:S01]  /*0800*/  FFMA R7, R2, R7, R9 ;  /* 0x0000000702077223 */ /* 0x000fe20000000009 */
[----:B------:R-:W-:Y:S01]  /*0810*/  MOV R9, UR14 ;  /* 0x0000000e00097c02 */ /* 0x000fe20008000f00 */
[----:B------:R-:W-:Y:S01]  /*0820*/  FMUL R28, R15, R28 ;  /* 0x0000001c0f1c7220 */ /* 0x000fe20000400000 */
[----:B------:R-:W-:Y:S01]  /*0830*/  FMUL R21, R4, R21 ;  /* 0x0000001504157220 */ /* 0x000fe20000400000 */
[----:B------:R-:W-:Y:S01]  /*0840*/  UISETP.NE.AND UP0, UPT, UR7, URZ, UPT ;  /* 0x000000ff0700728c */ /* 0x000fe2000bf05270 */
[----:B------:R-:W-:Y:S01]  /*0850*/  LEA R8, R9, R8, 0x2 ;  /* 0x0000000809087211 */ /* 0x000fe200078e10ff */
[----:B------:R-:W-:Y:S01]  /*0860*/  FMUL R14, R15, R14 ;  /* 0x0000000e0f0e7220 */ /* 0x000fe20000400000 */
[----:B------:R-:W-:Y:S01]  /*0870*/  FFMA R29, R2, R28, R29 ;  /* 0x0000001c021d7223 */ /* 0x000fe2000000001d */
[----:B------:R-:W-:-:S02]  /*0880*/  FMUL R26, R21, R26 ;  /* 0x0000001a151a7220 */ /* 0x000fc40000400000 */
[C---:B------:R-:W-:Y:S01]  /*0890*/  FFMA R7, R2.reuse, R14, R7 ;  /* 0x0000000e02077223 */ /* 0x040fe20000000007 */
[----:B------:R-:W-:Y:S02]  /*08a0*/  MOV R20, UR14 ;  /* 0x0000000e00147c02 */ /* 0x000fe40008000f00 */
[----:B------:R-:W-:Y:S01]  /*08b0*/  MOV R15, UR14 ;  /* 0x0000000e000f7c02 */ /* 0x000fe20008000f00 */
[----:B------:R-:W-:Y:S01]  /*08c0*/  FFMA R7, R2, R26, R7 ;  /* 0x0000001a02077223 */ /* 0x000fe20000000007 */
[----:B------:R-:W-:Y:S02]  /*08d0*/  MOV R14, UR14 ;  /* 0x0000000e000e7c02 */ /* 0x000fe40008000f00 */
[----:B------:R-:W-:Y:S02]  /*08e0*/  LEA R23, R20, R23, 0x2 ;  /* 0x0000001714177211 */ /* 0x000fe400078e10ff */
[----:B------:R-:W-:Y:S02]  /*08f0*/  LEA R6, R15, R6, 0x2 ;  /* 0x000000060f067211 */ /* 0x000fe400078e10ff */
[----:B------:R-:W-:Y:S01]  /*0900*/  LEA R5, R14, R5, 0x2 ;  /* 0x000000050e057211 */ /* 0x000fe200078e10ff */
[----:B------:R-:W-:-:S02]  /*0910*/  UIADD3 UR22, UPT, UPT, UR19, UR22, URZ ;  /* 0x0000001613167290 */ /* 0x000fc4000fffe0ff */
[----:B------:R-:W-:Y:S02]  /*0920*/  UIADD3 UR20, UPT, UPT, UR19, UR20, URZ ;  /* 0x0000001413147290 */ /* 0x000fe4000fffe0ff */
[----:B------:R-:W-:Y:S02]  /*0930*/  UIADD3 UR21, UPT, UPT, UR19, UR21, URZ ;  /* 0x0000001513157290 */ /* 0x000fe4000fffe0ff */
[----:B------:R-:W-:Y:S01]  /*0940*/  UIMAD.WIDE.U32 UR8, UR19, 0x4, UR8 ;  /* 0x00000004130878a5 */ /* 0x000fe2000f8e0008 */
[----:B--2---:R-:W-:Y:S01]  /*0950*/  FMUL R24, R21, R24 ;  /* 0x0000001815187220 */ /* 0x004fe20000400000 */
[----:B---3--:R-:W-:-:S03]  /*0960*/  FMUL R9, R4, R22 ;  /* 0x0000001604097220 */ /* 0x008fc60000400000 */
[----:B------:R-:W-:Y:S01]  /*0970*/  FFMA R29, R2, R24, R29 ;  /* 0x00000018021d7223 */ /* 0x000fe2000000001d */
[----:B------:R-:W-:-:S04]  /*0980*/  FMUL R18, R9, R18 ;  /* 0x0000001209127220 */ /* 0x000fc80000400000 */
[----:B------:R-:W-:Y:S01]  /*0990*/  FFMA R29, R2, R18, R29 ;  /* 0x00000012021d7223 */ /* 0x000fe2000000001d */
[----:B------:R-:W-:-:S04]  /*09a0*/  FMUL R16, R9, R16 ;  /* 0x0000001009107220 */ /* 0x000fc80000400000 */
[----:B------:R-:W-:Y:S01]  /*09b0*/  FFMA R9, R2, R16, R7 ;  /* 0x0000001002097223 */ /* 0x000fe20000000007 */
[----:B------:R-:W-:Y:S06]  /*09c0*/  BRA.U UP0, `(.L_x_3) ;  /* 0xfffffff900f87547 */ /* 0x000fec000b83ffff */
[----:B------:R-:W-:-:S04]  /*09d0*/  UISETP.LT.AND UP0, UPT, UR18, 0x1, UPT ;  /* 0x000000011200788c */ /* 0x000fc8000bf01270 */
[----:B------:R-:W-:-:S04]  /*09e0*/  USEL UR7, UR18, 0x1, !UP0 ;  /* 0x0000000112077887 */ /* 0x000fc8000c000000 */
[----:B------:R-:W-:-:S12]  /*09f0*/  ULOP3.LUT UR7, UR7, 0x7ffffffc, URZ, 0xc0, !UPT ;  /* 0x7ffffffc07077892 */ /* 0x000fd8000f8ec0ff */
.L_x_2:
[----:B------:R-:W-:-:S04]  /*0a00*/  UISETP.LT.AND UP0, UPT, UR18, 0x1, UPT ;  /* 0x000000011200788c */ /* 0x000fc8000bf01270 */
[----:B------:R-:W-:-:S04]  /*0a10*/  USEL UR8, UR18, 0x1, !UP0 ;  /* 0x0000000112087887 */ /* 0x000fc8000c000000 */
[----:B------:R-:W-:-:S04]  /*0a20*/  ULOP3.LUT UR9, UR8, 0x3, URZ, 0xc0, !UPT ;  /* 0x0000000308097892 */ /* 0x000fc8000f8ec0ff */
[----:B------:R-:W-:-:S09]  /*0a30*/  UISETP.NE.AND UP0, UPT, UR9, URZ, UPT ;  /* 0x000000ff0900728c */ /* 0x000fd2000bf05270 */
[----:B------:R-:W-:Y:S05]  /*0a40*/  BRA.U !UP0, `(.L_x_4) ;  /* 0x00000005081c7547 */ /* 0x000fea000b800000 */
[----:B------:R-:W-:Y:S02]  /*0a50*/  UISETP.NE.AND UP0, UPT, UR9, 0x1, UPT ;  /* 0x000000010900788c */ /* 0x000fe4000bf05270 */
[----:B------:R-:W-:-:S07]  /*0a60*/  ULOP3.LUT UP1, URZ, UR8, 0x1, URZ, 0xc0, !UPT ;  /* 0x0000000108ff7892 */ /* 0x000fce000f82c0ff */
[----:B------:R-:W-:Y:S05]  /*0a70*/  BRA.U !UP0, `(.L_x_5) ;  /* 0x0000000108ac7547 */ /* 0x000fea000b800000 */
[----:B------:R-:W0:Y:S01]  /*0a80*/  LDC.64 R10, c[0x0][0x388] ;  /* 0x0000e200ff0a7b82 */ /* 0x000e220000000a00 */
[----:B------:R-:W-:Y:S01]  /*0a90*/  IMAD R5, R0, UR18, RZ ;  /* 0x0000001200057c24 */ /* 0x000fe2000f8e02ff */
[----:B------:R-:W-:Y:S01]  /*0aa0*/  MOV R8, UR15 ;  /* 0x0000000f00087c02 */ /* 0x000fe20008000f00 */
[----:B------:R-:W-:Y:S01]  /*0ab0*/  UIMAD UR8, UR15, UR7, UR5 ;  /* 0x000000070f0872a4 */ /* 0x000fe2000f8e0205 */
[----:B------:R-:W-:Y:S02]  /*0ac0*/  MOV R12, UR18 ;  /* 0x00000012000c7c02 */ /* 0x000fe40008000f00 */
[----:B------:R-:W-:Y:S01]  /*0ad0*/  IADD3 R5, PT, PT, R5, UR7, RZ ;  /* 0x0000000705057c10 */ /* 0x000fe2000fffe0ff */
[----:B------:R-:W-:Y:S01]  /*0ae0*/  UIMAD.WIDE UR8, UR8, 0x4, UR12 ;  /* 0x00000004080878a5 */ /* 0x000fe2000f8e020c */
[----:B------:R-:W1:Y:S01]  /*0af0*/  LDC.64 R6, c[0x0][0x390] ;  /* 0x0000e400ff067b82 */ /* 0x000e620000000a00 */
[----:B------:R-:W-:Y:S02]  /*0b00*/  MOV R15, UR15 ;  /* 0x0000000f000f7c02 */ /* 0x000fe40008000f00 */
[----:B------:R-:W-:Y:S01]  /*0b10*/  IMAD R5, R5, R8, UR5 ;  /* 0x0000000505057e24 */ /* 0x000fe2000f8e0208 */
[----:B------:R-:W-:-:S02]  /*0b20*/  MOV R13, UR18 ;  /* 0x00000012000d7c02 */ /* 0x000fc40008000f00 */
[----:B------:R-:W-:Y:S01]  /*0b30*/  MOV R18, UR8 ;  /* 0x0000000800127c02 */ /* 0x000fe20008000f00 */
[C---:B------:R-:W-:Y:S01]  /*0b40*/  IMAD R8, R5.reuse, R12, UR6 ;  /* 0x0000000605087e24 */ /* 0x040fe2000f8e020c */
[----:B------:R-:W-:Y:S02]  /*0b50*/  IADD3 R12, PT, PT, R5, UR15, RZ ;  /* 0x0000000f050c7c10 */ /* 0x000fe4000fffe0ff */
[----:B------:R-:W-:Y:S01]  /*0b60*/  MOV R19, UR9 ;  /* 0x0000000900137c02 */ /* 0x000fe20008000f00 */
[----:B------:R-:W-:Y:S01]  /*0b70*/  UIMAD.WIDE.U32 UR8, UR15, 0x4, UR8 ;  /* 0x000000040f0878a5 */ /* 0x000fe2000f8e0008 */
[----:B------:R-:W-:Y:S01]  /*0b80*/  IMAD R15, R8, R15, UR4 ;  /* 0x00000004080f7e24 */ /* 0x000fe2000f8e020f */
[----:B------:R-:W-:Y:S01]  /*0b90*/  MOV R21, UR15 ;  /* 0x0000000f00157c02 */ /* 0x000fe20008000f00 */
[----:B------:R-:W-:Y:S01]  /*0ba0*/  IMAD R8, R12, R13, UR6 ;  /* 0x000000060c087e24 */ /* 0x000fe2000f8e020d */
[----:B------:R-:W2:Y:S01]  /*0bb0*/  LDG.E R5, desc[UR16][R18.64] ;  /* 0x0000001012057981 */ /* 0x000ea2000c1e1900 */
[----:B0-----:R-:W-:Y:S01]  /*0bc0*/  IMAD.WIDE R12, R15, 0x4, R10 ;  /* 0x000000040f0c7825 */ /* 0x001fe200078e020a */
[----:B------:R-:W-:-:S02]  /*0bd0*/  MOV R17, UR9 ;  /* 0x0000000900117c02 */ /* 0x000fc40008000f00 */
[----:B------:R-:W-:Y:S01]  /*0be0*/  MOV R16, UR8 ;  /* 0x0000000800107c02 */ /* 0x000fe20008000f00 */
[----:B------:R-:W-:Y:S02]  /*0bf0*/  IMAD R21, R8, R21, UR4 ;  /* 0x0000000408157e24 */ /* 0x000fe4000f8e0215 */
[----:B------:R-:W3:Y:S01]  /*0c00*/  LDG.E R12, desc[UR16][R12.64] ;  /* 0x000000100c0c7981 */ /* 0x000ee2000c1e1900 */
[----:B-1----:R-:W-:-:S03]  /*0c10*/  IMAD.WIDE R14, R15, 0x4, R6 ;  /* 0x000000040f0e7825 */ /* 0x002fc600078e0206 */
[----:B------:R-:W4:Y:S01]  /*0c20*/  LDG.E R17, desc[UR16][R16.64] ;  /* 0x0000001010117981 */ /* 0x000f22000c1e1900 */
[----:B------:R-:W-:-:S03]  /*0c30*/  IMAD.WIDE R10, R21, 0x4, R10 ;  /* 0x00000004150a7825 */ /* 0x000fc600078e020a */
[----:B------:R-:W4:Y:S01]  /*0c40*/  LDG.E R14, desc[UR16][R14.64] ;  /* 0x000000100e0e7981 */ /* 0x000f22000c1e1900 */
[----:B------:R-:W-:-:S03]  /*0c50*/  IMAD.WIDE R6, R21, 0x4, R6 ;  /* 0x0000000415067825 */ /* 0x000fc600078e0206 */
[----:B------:R-:W4:Y:S04]  /*0c60*/  LDG.E R10, desc[UR16][R10.64] ;  /* 0x000000100a0a7981 */ /* 0x000f28000c1e1900 */
[----:B------:R-:W4:Y:S01]  /*0c70*/  LDG.E R6, desc[UR16][R6.64] ;  /* 0x0000001006067981 */ /* 0x000f22000c1e1900 */
[----:B------:R-:W-:Y:S01]  /*0c80*/  UIADD3 UR7, UPT, UPT, UR7, 0x2, URZ ;  /* 0x0000000207077890 */ /* 0x000fe2000fffe0ff */
[----:B--2--5:R-:W-:-:S04]  /*0c90*/  FMUL R5, R4, R5 ;  /* 0x0000000504057220 */ /* 0x024fc80000400000 */
[----:B---3--:R-:W-:-:S04]  /*0ca0*/  FMUL R8, R5, R12 ;  /* 0x0000000c05087220 */ /* 0x008fc80000400000 */
[----:B------:R-:W-:Y:S01]  /*0cb0*/  FFMA R29, R2, R8, R29 ;  /* 0x00000008021d7223 */ /* 0x000fe2000000001d */
[----:B----4-:R-:W-:Y:S01]  /*0cc0*/  FMUL R18, R5, R14 ;  /* 0x0000000e05127220 */ /* 0x010fe20000400000 */
[----:B------:R-:W-:-:S03]  /*0cd0*/  FMUL R5, R4, R17 ;  /* 0x0000001104057220 */ /* 0x000fc60000400000 */
[----:B------:R-:W-:Y:S01]  /*0ce0*/  FFMA R9, R2, R18, R9 ;  /* 0x0000001202097223 */ /* 0x000fe20000000009 */
[C---:B------:R-:W-:Y:S01]  /*0cf0*/  FMUL R8, R5.reuse, R10 ;  /* 0x0000000a05087220 */ /* 0x040fe20000400000 */
[----:B------:R-:W-:-:S03]  /*0d00*/  FMUL R12, R5, R6 ;  /* 0x00000006050c7220 */ /* 0x000fc60000400000 */
[C---:B------:R-:W-:Y:S01]  /*0d10*/  FFMA R29, R2.reuse, R8, R29 ;  /* 0x00000008021d7223 */ /* 0x040fe2000000001d */
[----:B------:R-:W-:-:S07]  /*0d20*/  FFMA R9, R2, R12, R9 ;  /* 0x0000000c02097223 */ /* 0x000fce0000000009 */
.L_x_5:
[----:B------:R-:W-:Y:S05]  /*0d30*/  BRA.U !UP1, `(.L_x_4) ;  /* 0x0000000109607547 */ /* 0x000fea000b800000 */
[----:B------:R-:W-:Y:S01]  /*0d40*/  IMAD R5, R0, UR18, RZ ;  /* 0x0000001200057c24 */ /* 0x000fe2000f8e02ff */
[----:B------:R-:W0:Y:S01]  /*0d50*/  LDC.64 R10, c[0x0][0x388] ;  /* 0x0000e200ff0a7b82 */ /* 0x000e220000000a00 */
[----:B------:R-:W-:Y:S01]  /*0d60*/  MOV R8, UR15 ;  /* 0x0000000f00087c02 */ /* 0x000fe20008000f00 */
[----:B------:R-:W-:Y:S02]  /*0d70*/  UIMAD UR8, UR15, UR7, UR5 ;  /* 0x000000070f0872a4 */ /* 0x000fe4000f8e0205 */
[----:B------:R-:W-:Y:S02]  /*0d80*/  MOV R14, UR15 ;  /* 0x0000000f000e7c02 */ /* 0x000fe40008000f00 */
[----:B------:R-:W-:Y:S01]  /*0d90*/  IADD3 R5, PT, PT, R5, UR7, RZ ;  /* 0x0000000705057c10 */ /* 0x000fe2000fffe0ff */
[----:B------:R-:W-:Y:S01]  /*0da0*/  UIMAD.WIDE UR8, UR8, 0x4, UR12 ;  /* 0x00000004080878a5 */ /* 0x000fe2000f8e020c */
[----:B------:R-:W1:Y:S03]  /*0db0*/  LDC.64 R6, c[0x0][0x390] ;  /* 0x0000e400ff067b82 */ /* 0x000e660000000a00 */
[----:B------:R-:W-:Y:S01]  /*0dc0*/  IMAD R5, R5, R8, UR5 ;  /* 0x0000000505057e24 */ /* 0x000fe2000f8e0208 */
[----:B------:R-:W-:-:S02]  /*0dd0*/  MOV R8, UR18 ;  /* 0x0000001200087c02 */ /* 0x000fc40008000f00 */
[----:B------:R-:W-:Y:S02]  /*0de0*/  MOV R13, UR9 ;  /* 0x00000009000d7c02 */ /* 0x000fe40008000f00 */
[----:B------:R-:W-:Y:S01]  /*0df0*/  MOV R12, UR8 ;  /* 0x00000008000c7c02 */ /* 0x000fe20008000f00 */
[----:B------:R-:W-:-:S04]  /*0e00*/  IMAD R5, R5, R8, UR6 ;  /* 0x0000000605057e24 */ /* 0x000fc8000f8e0208 */
[----:B------:R-:W-:Y:S01]  /*0e10*/  IMAD R5, R5, R14, UR4 ;  /* 0x0000000405057e24 */ /* 0x000fe2000f8e020e */
[----:B------:R-:W2:Y:S03]  /*0e20*/  LDG.E R13, desc[UR16][R12.64] ;  /* 0x000000100c0d7981 */ /* 0x000ea6000c1e1900 */
[----:B0-----:R-:W-:-:S06]  /*0e30*/  IMAD.WIDE R10, R5, 0x4, R10 ;  /* 0x00000004050a7825 */ /* 0x001fcc00078e020a */
[----:B------:R-:W3:Y:S01]  /*0e40*/  LDG.E R11, desc[UR16][R10.64] ;  /* 0x000000100a0b7981 */ /* 0x000ee2000c1e1900 */
[----:B-1----:R-:W-:-:S06]  /*0e50*/  IMAD.WIDE R6, R5, 0x4, R6 ;  /* 0x0000000405067825 */ /* 0x002fcc00078e0206 */
[----:B------:R-:W4:Y:S01]  /*0e60*/  LDG.E R7, desc[UR16][R6.64] ;  /* 0x0000001006077981 */ /* 0x000f22000c1e1900 */
[----:B--2--5:R-:W-:-:S04]  /*0e70*/  FMUL R4, R4, R13 ;  /* 0x0000000d04047220 */ /* 0x024fc80000400000 */
[----:B---3--:R-:W-:-:S04]  /*0e80*/  FMUL R5, R4, R11 ;  /* 0x0000000b04057220 */ /* 0x008fc80000400000 */
[----:B------:R-:W-:Y:S01]  /*0e90*/  FFMA R29, R2, R5, R29 ;  /* 0x00000005021d7223 */ /* 0x000fe2000000001d */
[----:B----4-:R-:W-:-:S04]  /*0ea0*/  FMUL R4, R4, R7 ;  /* 0x0000000704047220 */ /* 0x010fc80000400000 */
[----:B------:R-:W-:-:S07]  /*0eb0*/  FFMA R9, R2, R4, R9 ;  /* 0x0000000402097223 */ /* 0x000fce0000000009 */
.L_x_4:
[----:B------:R-:W-:-:S04]  /*0ec0*/  UIADD3 UR6, UPT, UPT, UR6, 0x1, URZ ;  /* 0x0000000106067890 */ /* 0x000fc8000fffe0ff */
[----:B------:R-:W-:-:S09]  /*0ed0*/  UISETP.NE.AND UP0, UPT, UR6, UR18, UPT ;  /* 0x000000120600728c */ /* 0x000fd2000bf05270 */
[----:B------:R-:W-:Y:S05]  /*0ee0*/  BRA.U UP0, `(.L_x_6) ;  /* 0xfffffff100f07547 */ /* 0x000fea000b83ffff */
[----:B------:R-:W-:Y:S02]  /*0ef0*/  UISETP.LT.AND UP0, UPT, UR15, 0x1, UPT ;  /* 0x000000010f00788c */ /* 0x000fe4000bf01270 */
[----:B------:R-:W-:Y:S02]  /*0f00*/  UIADD3 UR5, UPT, UPT, UR5, 0x1, URZ ;  /* 0x0000000105057890 */ /* 0x000fe4000fffe0ff */
[----:B------:R-:W-:-:S04]  /*0f10*/  USEL UR6, UR15, 0x1, !UP0 ;  /* 0x000000010f067887 */ /* 0x000fc8000c000000 */
[----:B------:R-:W-:-:S09]  /*0f20*/  UISETP.NE.AND UP0, UPT, UR5, UR6, UPT ;  /* 0x000000060500728c */ /* 0x000fd2000bf05270 */
[----:B------:R-:W-:Y:S05]  /*0f30*/  BRA.U UP0, `(.L_x_7) ;  /* 0xfffffff100cc7547 */ /* 0x000fea000b83ffff */
.L_x_1:
[----:B------:R-:W-:-:S04]  /*0f40*/  UIADD3 UR4, UPT, UPT, UR4, 0x1, URZ ;  /* 0x0000000104047890 */ /* 0x000fc8000fffe0ff */
[----:B------:R-:W-:-:S09]  /*0f50*/  UISETP.NE.AND UP0, UPT, UR4, UR15, UPT ;  /* 0x0000000f0400728c */ /* 0x000fd2000bf05270 */
[----:B------:R-:W-:Y:S05]  /*0f60*/  BRA.U UP0, `(.L_x_8) ;  /* 0xfffffff100a07547 */ /* 0x000fea000b83ffff */
.L_x_0:
[----:B------:R-:W0:Y:S01]  /*0f70*/  LDC.64 R2, c[0x0][0x3a8] ;  /* 0x0000ea00ff027b82 */ /* 0x000e220000000a00 */
[----:B------:R-:W-:-:S05]  /*0f80*/  SHF.L.U32 R5, R0, 0x1, RZ ;  /* 0x0000000100057819 */ /* 0x000fca00000006ff */
[----:B0-----:R-:W-:-:S05]  /*0f90*/  IMAD.WIDE R2, R5, 0x4, R2 ;  /* 0x0000000405027825 */ /* 0x001fca00078e0202 */
[----:B------:R-:W-:Y:S04]  /*0fa0*/  STG.E desc[UR16][R2.64], R29 ;  /* 0x0000001d02007986 */ /* 0x000fe8000c101910 */
[----:B------:R-:W-:Y:S01]  /*0fb0*/  STG.E desc[UR16][R2.64+0x4], R9 ;  /* 0x0000040902007986 */ /* 0x000fe2000c101910 */
[----:B------:R-:W-:Y:S05]  /*0fc0*/  EXIT ;  /* 0x000000000000794d */ /* 0x000fea0003800000 */
.L_x_9:
[----:B------:R-:W-:-:S00]  /*0fd0*/  BRA `(.L_x_9) ;  /* 0xfffffffc00fc7947 */ /* 0x000fc0000383ffff */
[----:B------:R-:W-:-:S00]  /*0fe0*/  NOP ;  /* 0x0000000000007918 */ /* 0x000fc00000000000 */
        /* <DEDUP_REMOVED lines=9> */
.L_x_10:


//--------------------- .nv.shared.reserved.0     --------------------------
	.section	.nv.shared.reserved.0,"aw",@nobits
	.weak		__nv_reservedSMEM_offset_0_alias
	.size		__nv_reservedSMEM_offset_0_alias, 0, 64
	.other		__nv_reservedSMEM_offset_0_alias,@"STO_CUDA_RESERVED_SHARED STV_DEFAULT"
__nv_reservedSMEM_offset_0_alias:
	.zero		0
	.zero		64


//--------------------- .nv.constant0._Z8_evolveSPiPfS0_S0_S0_S0_i --------------------------
	.section	.nv.constant0._Z8_evolveSPiPfS0_S0_S0_S0_i,"a",@progbits
	.sectionflags	@""
	.align	4
.nv.constant0._Z8_evolveSPiPfS0_S0_S0_S0_i:
	.zero		948


//--------------------- SYMBOLS --------------------------

	.type		.nv.reservedSmem.offset0,@object
	.size		.nv.reservedSmem.offset0,0x4
